//
// Generated by NVIDIA NVVM Compiler
//
// Compiler Build ID: CL-36424714
// Cuda compilation tools, release 13.0, V13.0.88
// Based on NVVM 20.0.0
//

.version 9.0
.target sm_100
.address_size 64

	// .globl	_Z3addiPfS_

.visible .entry _Z3addiPfS_(
	.param .u32 _Z3addiPfS__param_0,
	.param .u64 .ptr .align 1 _Z3addiPfS__param_1,
	.param .u64 .ptr .align 1 _Z3addiPfS__param_2
)
{
	.reg .pred 	%p<7>;
	.reg .b32 	%r<27>;
	.reg .b32 	%f<16>;
	.reg .b64 	%rd<24>;

	ld.param.u32 	%r11, [_Z3addiPfS__param_0];
	ld.param.u64 	%rd7, [_Z3addiPfS__param_1];
	ld.param.u64 	%rd8, [_Z3addiPfS__param_2];
	cvta.to.global.u64 	%rd1, %rd8;
	cvta.to.global.u64 	%rd2, %rd7;
	mov.u32 	%r26, %tid.x;
	mov.u32 	%r2, %ntid.x;
	setp.ge.s32 	%p1, %r26, %r11;
	@%p1 bra 	$L__BB0_6;
	add.s32 	%r12, %r26, %r2;
	max.u32 	%r13, %r11, %r12;
	setp.lt.u32 	%p2, %r12, %r11;
	selp.u32 	%r14, 1, 0, %p2;
	add.s32 	%r15, %r12, %r14;
	sub.s32 	%r16, %r13, %r15;
	div.u32 	%r17, %r16, %r2;
	add.s32 	%r3, %r17, %r14;
	and.b32  	%r18, %r3, 3;
	setp.eq.s32 	%p3, %r18, 3;
	@%p3 bra 	$L__BB0_4;
	add.s32 	%r19, %r3, 1;
	and.b32  	%r20, %r19, 3;
	mul.wide.u32 	%rd23, %r26, 4;
	mul.wide.u32 	%rd4, %r2, 4;
	neg.s32 	%r24, %r20;
	mad.lo.s32 	%r26, %r2, %r20, %r26;
$L__BB0_3:
	.pragma "nounroll";
	add.s64 	%rd9, %rd2, %rd23;
	ld.global.f32 	%f1, [%rd9];
	add.s64 	%rd10, %rd1, %rd23;
	ld.global.f32 	%f2, [%rd10];
	add.f32 	%f3, %f1, %f2;
	st.global.f32 	[%rd10], %f3;
	add.s64 	%rd23, %rd23, %rd4;
	add.s32 	%r24, %r24, 1;
	setp.ne.s32 	%p4, %r24, 0;
	@%p4 bra 	$L__BB0_3;
$L__BB0_4:
	setp.lt.u32 	%p5, %r3, 3;
	@%p5 bra 	$L__BB0_6;
$L__BB0_5:
	mul.wide.u32 	%rd11, %r26, 4;
	add.s64 	%rd12, %rd2, %rd11;
	ld.global.f32 	%f4, [%rd12];
	add.s64 	%rd13, %rd1, %rd11;
	ld.global.f32 	%f5, [%rd13];
	add.f32 	%f6, %f4, %f5;
	st.global.f32 	[%rd13], %f6;
	add.s32 	%r21, %r26, %r2;
	mul.wide.u32 	%rd14, %r21, 4;
	add.s64 	%rd15, %rd2, %rd14;
	ld.global.f32 	%f7, [%rd15];
	add.s64 	%rd16, %rd1, %rd14;
	ld.global.f32 	%f8, [%rd16];
	add.f32 	%f9, %f7, %f8;
	st.global.f32 	[%rd16], %f9;
	add.s32 	%r22, %r21, %r2;
	mul.wide.u32 	%rd17, %r22, 4;
	add.s64 	%rd18, %rd2, %rd17;
	ld.global.f32 	%f10, [%rd18];
	add.s64 	%rd19, %rd1, %rd17;
	ld.global.f32 	%f11, [%rd19];
	add.f32 	%f12, %f10, %f11;
	st.global.f32 	[%rd19], %f12;
	add.s32 	%r23, %r22, %r2;
	mul.wide.u32 	%rd20, %r23, 4;
	add.s64 	%rd21, %rd2, %rd20;
	ld.global.f32 	%f13, [%rd21];
	add.s64 	%rd22, %rd1, %rd20;
	ld.global.f32 	%f14, [%rd22];
	add.f32 	%f15, %f13, %f14;
	st.global.f32 	[%rd22], %f15;
	add.s32 	%r26, %r23, %r2;
	setp.lt.s32 	%p6, %r26, %r11;
	@%p6 bra 	$L__BB0_5;
$L__BB0_6:
	ret;

}
	// .globl	_Z4initiPfS_
.visible .entry _Z4initiPfS_(
	.param .u32 _Z4initiPfS__param_0,
	.param .u64 .ptr .align 1 _Z4initiPfS__param_1,
	.param .u64 .ptr .align 1 _Z4initiPfS__param_2
)
{
	.reg .pred 	%p<7>;
	.reg .b32 	%r<31>;
	.reg .b64 	%rd<24>;

	ld.param.u32 	%r11, [_Z4initiPfS__param_0];
	ld.param.u64 	%rd7, [_Z4initiPfS__param_1];
	ld.param.u64 	%rd8, [_Z4initiPfS__param_2];
	cvta.to.global.u64 	%rd1, %rd8;
	cvta.to.global.u64 	%rd2, %rd7;
	mov.u32 	%r30, %tid.x;
	mov.u32 	%r2, %ntid.x;
	setp.ge.s32 	%p1, %r30, %r11;
	@%p1 bra 	$L__BB1_6;
	add.s32 	%r12, %r30, %r2;
	max.u32 	%r13, %r11, %r12;
	setp.lt.u32 	%p2, %r12, %r11;
	selp.u32 	%r14, 1, 0, %p2;
	add.s32 	%r15, %r12, %r14;
	sub.s32 	%r16, %r13, %r15;
	div.u32 	%r17, %r16, %r2;
	add.s32 	%r3, %r17, %r14;
	and.b32  	%r18, %r3, 3;
	setp.eq.s32 	%p3, %r18, 3;
	@%p3 bra 	$L__BB1_4;
	add.s32 	%r19, %r3, 1;
	and.b32  	%r20, %r19, 3;
	mul.wide.u32 	%rd23, %r30, 4;
	mul.wide.u32 	%rd4, %r2, 4;
	neg.s32 	%r28, %r20;
	mad.lo.s32 	%r30, %r2, %r20, %r30;
$L__BB1_3:
	.pragma "nounroll";
	add.s64 	%rd9, %rd2, %rd23;
	mov.b32 	%r21, 1065353216;
	st.global.u32 	[%rd9], %r21;
	add.s64 	%rd10, %rd1, %rd23;
	mov.b32 	%r22, 1073741824;
	st.global.u32 	[%rd10], %r22;
	add.s64 	%rd23, %rd23, %rd4;
	add.s32 	%r28, %r28, 1;
	setp.ne.s32 	%p4, %r28, 0;
	@%p4 bra 	$L__BB1_3;
$L__BB1_4:
	setp.lt.u32 	%p5, %r3, 3;
	@%p5 bra 	$L__BB1_6;
$L__BB1_5:
	mul.wide.u32 	%rd11, %r30, 4;
	add.s64 	%rd12, %rd2, %rd11;
	mov.b32 	%r23, 1065353216;
	st.global.u32 	[%rd12], %r23;
	add.s64 	%rd13, %rd1, %rd11;
	mov.b32 	%r24, 1073741824;
	st.global.u32 	[%rd13], %r24;
	add.s32 	%r25, %r30, %r2;
	mul.wide.u32 	%rd14, %r25, 4;
	add.s64 	%rd15, %rd2, %rd14;
	st.global.u32 	[%rd15], %r23;
	add.s64 	%rd16, %rd1, %rd14;
	st.global.u32 	[%rd16], %r24;
	add.s32 	%r26, %r25, %r2;
	mul.wide.u32 	%rd17, %r26, 4;
	add.s64 	%rd18, %rd2, %rd17;
	st.global.u32 	[%rd18], %r23;
	add.s64 	%rd19, %rd1, %rd17;
	st.global.u32 	[%rd19], %r24;
	add.s32 	%r27, %r26, %r2;
	mul.wide.u32 	%rd20, %r27, 4;
	add.s64 	%rd21, %rd2, %rd20;
	st.global.u32 	[%rd21], %r23;
	add.s64 	%rd22, %rd1, %rd20;
	st.global.u32 	[%rd22], %r24;
	add.s32 	%r30, %r27, %r2;
	setp.lt.s32 	%p6, %r30, %r11;
	@%p6 bra 	$L__BB1_5;
$L__BB1_6:
	ret;

}


// ===== COMPILED SASS (sm_100) =====

	.target	sm_100

	.elftype	@"ET_EXEC"


//--------------------- .note.nv.tkinfo           --------------------------
	.section	.note.nv.tkinfo,"",@"SHT_NOTE"
	.sectionflags	@"SHF_NOTE_NV_TKINFO"
	.tkinfo
        /*0018*/ 	.word	0x00000002
        /*0030*/ 	.string	""
        /*0030*/ 	.string	"ptxas"
        /*0030*/ 	.string	"Cuda compilation tools, release 13.0, V13.0.88"
        /*0030*/ 	.string	"Build cuda_13.0.r13.0/compiler.36424714_0"
        /*0030*/ 	.string	"-arch sm_100 -m 64 "



//--------------------- .note.nv.cuinfo           --------------------------
	.section	.note.nv.cuinfo,"",@"SHT_NOTE"
	.sectionflags	@"SHF_NOTE_NV_CUINFO"
        /*0018*/ 	.short	0x0002
        /*001a*/ 	.short	0x0064
        /*001c*/ 	.short	0x0082
	.zero		2


//--------------------- .nv.info                  --------------------------
	.section	.nv.info,"",@"SHT_CUDA_INFO"
	.align	4


	//----- nvinfo : EIATTR_REGCOUNT
	.align		4
        /*0000*/ 	.byte	0x04, 0x2f
        /*0002*/ 	.short	(.L_1 - .L_0)
	.align		4
.L_0:
        /*0004*/ 	.word	index@(_Z3addiPfS_)
        /*0008*/ 	.word	0x0000001a


	//----- nvinfo : EIATTR_FRAME_SIZE
	.align		4
.L_1:
        /*000c*/ 	.byte	0x04, 0x11
        /*000e*/ 	.short	(.L_3 - .L_2)
	.align		4
.L_2:
        /*0010*/ 	.word	index@(_Z3addiPfS_)
        /*0014*/ 	.word	0x00000000


	//----- nvinfo : EIATTR_REGCOUNT
	.align		4
.L_3:
        /*0018*/ 	.byte	0x04, 0x2f
        /*001a*/ 	.short	(.L_5 - .L_4)
	.align		4
.L_4:
        /*001c*/ 	.word	index@(_Z4initiPfS_)
        /*0020*/ 	.word	0x0000001e


	//----- nvinfo : EIATTR_FRAME_SIZE
	.align		4
.L_5:
        /*0024*/ 	.byte	0x04, 0x11
        /*0026*/ 	.short	(.L_7 - .L_6)
	.align		4
.L_6:
        /*0028*/ 	.word	index@(_Z4initiPfS_)
        /*002c*/ 	.word	0x00000000


	//----- nvinfo : EIATTR_MIN_STACK_SIZE
	.align		4
.L_7:
        /*0030*/ 	.byte	0x04, 0x12
        /*0032*/ 	.short	(.L_9 - .L_8)
	.align		4
.L_8:
        /*0034*/ 	.word	index@(_Z4initiPfS_)
        /*0038*/ 	.word	0x00000000


	//----- nvinfo : EIATTR_MIN_STACK_SIZE
	.align		4
.L_9:
        /*003c*/ 	.byte	0x04, 0x12
        /*003e*/ 	.short	(.L_11 - .L_10)
	.align		4
.L_10:
        /*0040*/ 	.word	index@(_Z3addiPfS_)
        /*0044*/ 	.word	0x00000000
.L_11:


//--------------------- .nv.compat                --------------------------
	.section	.nv.compat,"",@"SHT_CUDA_COMPAT_INFO"
	.align	4
        /*0000*/ 	.byte	0x02, 0x09, 0x00, 0x00, 0x02, 0x02, 0x01, 0x00, 0x02, 0x05, 0x05, 0x00, 0x03, 0x07, 0x01, 0x01
        /*0010*/ 	.byte	0x02, 0x03, 0x00, 0x00, 0x02, 0x06, 0x01, 0x00, 0x04, 0x0b, 0x08, 0x00, 0x09, 0x00, 0x00, 0x00
        /*0020*/ 	.byte	0x00, 0x00, 0x00, 0x00


//--------------------- .nv.info._Z4initiPfS_     --------------------------
	.section	.nv.info._Z4initiPfS_,"",@"SHT_CUDA_INFO"
	.sectionflags	@""
	.align	4


	//----- nvinfo : EIATTR_CUDA_API_VERSION
	.align		4
        /*0000*/ 	.byte	0x04, 0x37
        /*0002*/ 	.short	(.L_13 - .L_12)
.L_12:
        /*0004*/ 	.word	0x00000082


	//----- nvinfo : EIATTR_KPARAM_INFO
	.align		4
.L_13:
        /*0008*/ 	.byte	0x04, 0x17
        /*000a*/ 	.short	(.L_15 - .L_14)
.L_14:
        /*000c*/ 	.word	0x00000000
        /*0010*/ 	.short	0x0002
        /*0012*/ 	.short	0x0010
        /*0014*/ 	.byte	0x00, 0xf5, 0x21, 0x00


	//----- nvinfo : EIATTR_KPARAM_INFO
	.align		4
.L_15:
        /*0018*/ 	.byte	0x04, 0x17
        /*001a*/ 	.short	(.L_17 - .L_16)
.L_16:
        /*001c*/ 	.word	0x00000000
        /*0020*/ 	.short	0x0001
        /*0022*/ 	.short	0x0008
        /*0024*/ 	.byte	0x00, 0xf5, 0x21, 0x00


	//----- nvinfo : EIATTR_KPARAM_INFO
	.align		4
.L_17:
        /*0028*/ 	.byte	0x04, 0x17
        /*002a*/ 	.short	(.L_19 - .L_18)
.L_18:
        /*002c*/ 	.word	0x00000000
        /*0030*/ 	.short	0x0000
        /*0032*/ 	.short	0x0000
        /*0034*/ 	.byte	0x00, 0xf0, 0x11, 0x00


	//----- nvinfo : EIATTR_SPARSE_MMA_MASK
	.align		4
.L_19:
        /*0038*/ 	.byte	0x03, 0x50
        /*003a*/ 	.short	0x0000


	//----- nvinfo : EIATTR_MAXREG_COUNT
	.align		4
        /*003c*/ 	.byte	0x03, 0x1b
        /*003e*/ 	.short	0x00ff


	//----- nvinfo : EIATTR_MERCURY_ISA_VERSION
	.align		4
        /*0040*/ 	.byte	0x03, 0x5f
        /*0042*/ 	.short	0x0101


	//----- nvinfo : EIATTR_VRC_CTA_INIT_COUNT
	.align		4
        /*0044*/ 	.byte	0x02, 0x4a
	.zero		1
	.zero		1


	//----- nvinfo : EIATTR_EXIT_INSTR_OFFSETS
	.align		4
        /*0048*/ 	.byte	0x04, 0x1c
        /*004a*/ 	.short	(.L_21 - .L_20)


	//   ....[0]....
.L_20:
        /*004c*/ 	.word	0x00000050


	//   ....[1]....
        /*0050*/ 	.word	0x000003a0


	//   ....[2]....
        /*0054*/ 	.word	0x00000530


	//----- nvinfo : EIATTR_CRS_STACK_SIZE
	.align		4
.L_21:
        /*0058*/ 	.byte	0x04, 0x1e
        /*005a*/ 	.short	(.L_23 - .L_22)
.L_22:
        /*005c*/ 	.word	0x00000000


	//----- nvinfo : EIATTR_CBANK_PARAM_SIZE
	.align		4
.L_23:
        /*0060*/ 	.byte	0x03, 0x19
        /*0062*/ 	.short	0x0018


	//----- nvinfo : EIATTR_PARAM_CBANK
	.align		4
        /*0064*/ 	.byte	0x04, 0x0a
        /*0066*/ 	.short	(.L_25 - .L_24)
	.align		4
.L_24:
        /*0068*/ 	.word	index@(.nv.constant0._Z4initiPfS_)
        /*006c*/ 	.short	0x0380
        /*006e*/ 	.short	0x0018


	//----- nvinfo : EIATTR_SW_WAR
	.align		4
.L_25:
        /*0070*/ 	.byte	0x04, 0x36
        /*0072*/ 	.short	(.L_27 - .L_26)
.L_26:
        /*0074*/ 	.word	0x00000008
.L_27:


//--------------------- .nv.info._Z3addiPfS_      --------------------------
	.section	.nv.info._Z3addiPfS_,"",@"SHT_CUDA_INFO"
	.sectionflags	@""
	.align	4


	//----- nvinfo : EIATTR_CUDA_API_VERSION
	.align		4
        /*0000*/ 	.byte	0x04, 0x37
        /*0002*/ 	.short	(.L_29 - .L_28)
.L_28:
        /*0004*/ 	.word	0x00000082


	//----- nvinfo : EIATTR_KPARAM_INFO
	.align		4
.L_29:
        /*0008*/ 	.byte	0x04, 0x17
        /*000a*/ 	.short	(.L_31 - .L_30)
.L_30:
        /*000c*/ 	.word	0x00000000
        /*0010*/ 	.short	0x0002
        /*0012*/ 	.short	0x0010
        /*0014*/ 	.byte	0x00, 0xf5, 0x21, 0x00


	//----- nvinfo : EIATTR_KPARAM_INFO
	.align		4
.L_31:
        /*0018*/ 	.byte	0x04, 0x17
        /*001a*/ 	.short	(.L_33 - .L_32)
.L_32:
        /*001c*/ 	.word	0x00000000
        /*0020*/ 	.short	0x0001
        /*0022*/ 	.short	0x0008
        /*0024*/ 	.byte	0x00, 0xf5, 0x21, 0x00


	//----- nvinfo : EIATTR_KPARAM_INFO
	.align		4
.L_33:
        /*0028*/ 	.byte	0x04, 0x17
        /*002a*/ 	.short	(.L_35 - .L_34)
.L_34:
        /*002c*/ 	.word	0x00000000
        /*0030*/ 	.short	0x0000
        /*0032*/ 	.short	0x0000
        /*0034*/ 	.byte	0x00, 0xf0, 0x11, 0x00


	//----- nvinfo : EIATTR_SPARSE_MMA_MASK
	.align		4
.L_35:
        /*0038*/ 	.byte	0x03, 0x50
        /*003a*/ 	.short	0x0000


	//----- nvinfo : EIATTR_MAXREG_COUNT
	.align		4
        /*003c*/ 	.byte	0x03, 0x1b
        /*003e*/ 	.short	0x00ff


	//----- nvinfo : EIATTR_MERCURY_ISA_VERSION
	.align		4
        /*0040*/ 	.byte	0x03, 0x5f
        /*0042*/ 	.short	0x0101


	//----- nvinfo : EIATTR_VRC_CTA_INIT_COUNT
	.align		4
        /*0044*/ 	.byte	0x02, 0x4a
	.zero		1
	.zero		1


	//----- nvinfo : EIATTR_EXIT_INSTR_OFFSETS
	.align		4
        /*0048*/ 	.byte	0x04, 0x1c
        /*004a*/ 	.short	(.L_37 - .L_36)


	//   ....[0]....
.L_36:
        /*004c*/ 	.word	0x00000050


	//   ....[1]....
        /*0050*/ 	.word	0x00000380


	//   ....[2]....
        /*0054*/ 	.word	0x00000590


	//----- nvinfo : EIATTR_CRS_STACK_SIZE
	.align		4
.L_37:
        /*0058*/ 	.byte	0x04, 0x1e
        /*005a*/ 	.short	(.L_39 - .L_38)
.L_38:
        /*005c*/ 	.word	0x00000000


	//----- nvinfo : EIATTR_CBANK_PARAM_SIZE
	.align		4
.L_39:
        /*0060*/ 	.byte	0x03, 0x19
        /*0062*/ 	.short	0x0018


	//----- nvinfo : EIATTR_PARAM_CBANK
	.align		4
        /*0064*/ 	.byte	0x04, 0x0a
        /*0066*/ 	.short	(.L_41 - .L_40)
	.align		4
.L_40:
        /*0068*/ 	.word	index@(.nv.constant0._Z3addiPfS_)
        /*006c*/ 	.short	0x0380
        /*006e*/ 	.short	0x0018


	//----- nvinfo : EIATTR_SW_WAR
	.align		4
.L_41:
        /*0070*/ 	.byte	0x04, 0x36
        /*0072*/ 	.short	(.L_43 - .L_42)
.L_42:
        /*0074*/ 	.word	0x00000008
.L_43:


//--------------------- .nv.callgraph             --------------------------
	.section	.nv.callgraph,"",@"SHT_CUDA_CALLGRAPH"
	.align	4
	.sectionentsize	8
	.align		4
        /*0000*/ 	.word	0x00000000
	.align		4
        /*0004*/ 	.word	0xffffffff
	.align		4
        /*0008*/ 	.word	0x00000000
	.align		4
        /*000c*/ 	.word	0xfffffffe
	.align		4
        /*0010*/ 	.word	0x00000000
	.align		4
        /*0014*/ 	.word	0xfffffffd
	.align		4
        /*0018*/ 	.word	0x00000000
	.align		4
        /*001c*/ 	.word	0xfffffffc


//--------------------- .text._Z4initiPfS_        --------------------------
	.section	.text._Z4initiPfS_,"ax",@progbits
	.align	128
        .global         _Z4initiPfS_
        .type           _Z4initiPfS_,@function
        .size           _Z4initiPfS_,(.L_x_10 - _Z4initiPfS_)
        .other          _Z4initiPfS_,@"STO_CUDA_ENTRY STV_DEFAULT"
_Z4initiPfS_:
.text._Z4initiPfS_:
[----:B------:R-:W-:Y:S01]  /*0000*/  LDC R1, c[0x0][0x37c] ;  /* 0x0000df00ff017b82 */ /* 0x000fe20000000800 */
[----:B------:R-:W0:Y:S01]  /*0010*/  S2R R7, SR_TID.X ;  /* 0x0000000000077919 */ /* 0x000e220000002100 */
[----:B------:R-:W0:Y:S06]  /*0020*/  LDCU UR6, c[0x0][0x380] ;  /* 0x00007000ff0677ac */ /* 0x000e2c0008000800 */
[----:B------:R-:W1:Y:S01]  /*0030*/  LDC R0, c[0x0][0x360] ;  /* 0x0000d800ff007b82 */ /* 0x000e620000000800 */
[----:B0-----:R-:W-:-:S13]  /*0040*/  ISETP.GE.AND P0, PT, R7, UR6, PT ;  /* 0x0000000607007c0c */ /* 0x001fda000bf06270 */
[----:B------:R-:W-:Y:S05]  /*0050*/  @P0 EXIT ;  /* 0x000000000000094d */ /* 0x000fea0003800000 */
[----:B-1----:R-:W0:Y:S01]  /*0060*/  I2F.U32.RP R8, R0 ;  /* 0x0000000000087306 */ /* 0x002e220000209000 */
[----:B------:R-:W-:Y:S01]  /*0070*/  IADD3 R4, PT, PT, R7, R0, RZ ;  /* 0x0000000007047210 */ /* 0x000fe20007ffe0ff */
[----:B------:R-:W1:Y:S01]  /*0080*/  LDCU.64 UR4, c[0x0][0x358] ;  /* 0x00006b00ff0477ac */ /* 0x000e620008000a00 */
[----:B------:R-:W-:Y:S01]  /*0090*/  ISETP.NE.U32.AND P2, PT, R0, RZ, PT ;  /* 0x000000ff0000720c */ /* 0x000fe20003f45070 */
[----:B------:R-:W-:Y:S01]  /*00a0*/  BSSY.RECONVERGENT B0, `(.L_x_0) ;  /* 0x000002f000007945 */ /* 0x000fe20003800200 */
[C---:B------:R-:W-:Y:S01]  /*00b0*/  ISETP.GE.U32.AND P0, PT, R4.reuse, UR6, PT ;  /* 0x0000000604007c0c */ /* 0x040fe2000bf06070 */
[----:B------:R-:W2:Y:S01]  /*00c0*/  LDCU.64 UR8, c[0x0][0x388] ;  /* 0x00007100ff0877ac */ /* 0x000ea20008000a00 */
[----:B------:R-:W-:Y:S02]  /*00d0*/  VIMNMX.U32 R5, PT, PT, R4, UR6, !PT ;  /* 0x0000000604057c48 */ /* 0x000fe4000ffe0000 */
[----:B------:R-:W-:Y:S01]  /*00e0*/  SEL R6, RZ, 0x1, P0 ;  /* 0x00000001ff067807 */ /* 0x000fe20000000000 */
[----:B------:R-:W3:Y:S03]  /*00f0*/  LDCU.64 UR10, c[0x0][0x390] ;  /* 0x00007200ff0a77ac */ /* 0x000ee60008000a00 */
[----:B------:R-:W-:Y:S01]  /*0100*/  IADD3 R5, PT, PT, R5, -R4, -R6 ;  /* 0x8000000405057210 */ /* 0x000fe20007ffe806 */
[----:B0-----:R-:W0:Y:S02]  /*0110*/  MUFU.RCP R8, R8 ;  /* 0x0000000800087308 */ /* 0x001e240000001000 */
[----:B0-----:R-:W-:-:S06]  /*0120*/  VIADD R2, R8, 0xffffffe ;  /* 0x0ffffffe08027836 */ /* 0x001fcc0000000000 */
[----:B------:R0:W4:Y:S02]  /*0130*/  F2I.FTZ.U32.TRUNC.NTZ R3, R2 ;  /* 0x0000000200037305 */ /* 0x000124000021f000 */
[----:B0-----:R-:W-:Y:S02]  /*0140*/  IMAD.MOV.U32 R2, RZ, RZ, RZ ;  /* 0x000000ffff027224 */ /* 0x001fe400078e00ff */
[----:B----4-:R-:W-:-:S04]  /*0150*/  IMAD.MOV R9, RZ, RZ, -R3 ;  /* 0x000000ffff097224 */ /* 0x010fc800078e0a03 */
[----:B------:R-:W-:-:S04]  /*0160*/  IMAD R9, R9, R0, RZ ;  /* 0x0000000009097224 */ /* 0x000fc800078e02ff */
[----:B------:R-:W-:-:S06]  /*0170*/  IMAD.HI.U32 R8, R3, R9, R2 ;  /* 0x0000000903087227 */ /* 0x000fcc00078e0002 */
[----:B------:R-:W-:-:S04]  /*0180*/  IMAD.HI.U32 R9, R8, R5, RZ ;  /* 0x0000000508097227 */ /* 0x000fc800078e00ff */
[----:B------:R-:W-:-:S04]  /*0190*/  IMAD.MOV R2, RZ, RZ, -R9 ;  /* 0x000000ffff027224 */ /* 0x000fc800078e0a09 */
[----:B------:R-:W-:Y:S02]  /*01a0*/  IMAD R5, R0, R2, R5 ;  /* 0x0000000200057224 */ /* 0x000fe400078e0205 */
[----:B------:R-:W0:Y:S03]  /*01b0*/  LDC.64 R2, c[0x0][0x388] ;  /* 0x0000e200ff027b82 */ /* 0x000e260000000a00 */
[----:B------:R-:W-:-:S13]  /*01c0*/  ISETP.GE.U32.AND P0, PT, R5, R0, PT ;  /* 0x000000000500720c */ /* 0x000fda0003f06070 */
[----:B------:R-:W-:Y:S01]  /*01d0*/  @P0 IADD3 R5, PT, PT, R5, -R0, RZ ;  /* 0x8000000005050210 */ /* 0x000fe20007ffe0ff */
[----:B------:R-:W-:-:S03]  /*01e0*/  @P0 VIADD R9, R9, 0x1 ;  /* 0x0000000109090836 */ /* 0x000fc60000000000 */
[----:B------:R-:W-:Y:S02]  /*01f0*/  ISETP.GE.U32.AND P1, PT, R5, R0, PT ;  /* 0x000000000500720c */ /* 0x000fe40003f26070 */
[----:B------:R-:W4:Y:S11]  /*0200*/  LDC.64 R4, c[0x0][0x390] ;  /* 0x0000e400ff047b82 */ /* 0x000f360000000a00 */
[----:B------:R-:W-:-:S02]  /*0210*/  @P1 IADD3 R9, PT, PT, R9, 0x1, RZ ;  /* 0x0000000109091810 */ /* 0x000fc40007ffe0ff */
[----:B------:R-:W-:-:S05]  /*0220*/  @!P2 LOP3.LUT R9, RZ, R0, RZ, 0x33, !PT ;  /* 0x00000000ff09a212 */ /* 0x000fca00078e33ff */
[----:B------:R-:W-:-:S05]  /*0230*/  IMAD.IADD R6, R6, 0x1, R9 ;  /* 0x0000000106067824 */ /* 0x000fca00078e0209 */
[C---:B------:R-:W-:Y:S02]  /*0240*/  LOP3.LUT R8, R6.reuse, 0x3, RZ, 0xc0, !PT ;  /* 0x0000000306087812 */ /* 0x040fe400078ec0ff */
[----:B------:R-:W-:Y:S02]  /*0250*/  ISETP.GE.U32.AND P0, PT, R6, 0x3, PT ;  /* 0x000000030600780c */ /* 0x000fe40003f06070 */
[----:B------:R-:W-:-:S13]  /*0260*/  ISETP.NE.AND P1, PT, R8, 0x3, PT ;  /* 0x000000030800780c */ /* 0x000fda0003f25270 */
[----:B0123--:R-:W-:Y:S05]  /*0270*/  @!P1 BRA `(.L_x_1) ;  /* 0x0000000000449947 */ /* 0x00ffea0003800000 */
[----:B------:R-:W-:Y:S01]  /*0280*/  IADD3 R6, PT, PT, R6, 0x1, RZ ;  /* 0x0000000106067810 */ /* 0x000fe20007ffe0ff */
[----:B------:R-:W-:-:S03]  /*0290*/  IMAD.WIDE.U32 R8, R7, 0x4, RZ ;  /* 0x0000000407087825 */ /* 0x000fc600078e00ff */
[----:B------:R-:W-:-:S05]  /*02a0*/  LOP3.LUT R6, R6, 0x3, RZ, 0xc0, !PT ;  /* 0x0000000306067812 */ /* 0x000fca00078ec0ff */
[----:B------:R-:W-:Y:S02]  /*02b0*/  IMAD R7, R6, R0, R7 ;  /* 0x0000000006077224 */ /* 0x000fe400078e0207 */
[----:B------:R-:W-:-:S07]  /*02c0*/  IMAD.MOV R6, RZ, RZ, -R6 ;  /* 0x000000ffff067224 */ /* 0x000fce00078e0a06 */
.L_x_2:
[C---:B------:R-:W-:Y:S01]  /*02d0*/  IADD3 R10, P1, PT, R8.reuse, UR8, RZ ;  /* 0x00000008080a7c10 */ /* 0x040fe2000ff3e0ff */
[----:B------:R-:W-:Y:S01]  /*02e0*/  HFMA2 R15, -RZ, RZ, 1.875, 0 ;  /* 0x3f800000ff0f7431 */ /* 0x000fe200000001ff */
[----:B------:R-:W-:Y:S01]  /*02f0*/  IADD3 R12, P2, PT, R8, UR10, RZ ;  /* 0x0000000a080c7c10 */ /* 0x000fe2000ff5e0ff */
[----:B------:R-:W-:Y:S01]  /*0300*/  IMAD.MOV.U32 R17, RZ, RZ, 0x40000000 ;  /* 0x40000000ff117424 */ /* 0x000fe200078e00ff */
[C---:B------:R-:W-:Y:S02]  /*0310*/  IADD3.X R11, PT, PT, R9.reuse, UR9, RZ, P1, !PT ;  /* 0x00000009090b7c10 */ /* 0x040fe40008ffe4ff */
[----:B------:R-:W-:Y:S01]  /*0320*/  IADD3.X R13, PT, PT, R9, UR11, RZ, P2, !PT ;  /* 0x0000000b090d7c10 */ /* 0x000fe200097fe4ff */
[----:B------:R-:W-:Y:S01]  /*0330*/  IMAD.WIDE.U32 R8, R0, 0x4, R8 ;  /* 0x0000000400087825 */ /* 0x000fe200078e0008 */
[----:B------:R-:W-:Y:S01]  /*0340*/  IADD3 R6, PT, PT, R6, 0x1, RZ ;  /* 0x0000000106067810 */ /* 0x000fe20007ffe0ff */
[----:B------:R0:W-:Y:S03]  /*0350*/  STG.E desc[UR4][R10.64], R15 ;  /* 0x0000000f0a007986 */ /* 0x0001e6000c101904 */
[----:B------:R-:W-:Y:S01]  /*0360*/  ISETP.NE.AND P1, PT, R6, RZ, PT ;  /* 0x000000ff0600720c */ /* 0x000fe20003f25270 */
[----:B------:R0:W-:-:S12]  /*0370*/  STG.E desc[UR4][R12.64], R17 ;  /* 0x000000110c007986 */ /* 0x0001d8000c101904 */
[----:B0-----:R-:W-:Y:S05]  /*0380*/  @P1 BRA `(.L_x_2) ;  /* 0xfffffffc00d01947 */ /* 0x001fea000383ffff */
.L_x_1:
[----:B------:R-:W-:Y:S05]  /*0390*/  BSYNC.RECONVERGENT B0 ;  /* 0x0000000000007941 */ /* 0x000fea0003800200 */
.L_x_0:
[----:B------:R-:W-:Y:S05]  /*03a0*/  @!P0 EXIT ;  /* 0x000000000000894d */ /* 0x000fea0003800000 */
.L_x_3:
[----:B-1----:R-:W-:Y:S01]  /*03b0*/  IADD3 R13, PT, PT, R0, R7, RZ ;  /* 0x00000007000d7210 */ /* 0x002fe20007ffe0ff */
[----:B------:R-:W-:Y:S02]  /*03c0*/  IMAD.MOV.U32 R25, RZ, RZ, 0x3f800000 ;  /* 0x3f800000ff197424 */ /* 0x000fe400078e00ff */
[----:B------:R-:W-:Y:S01]  /*03d0*/  IMAD.WIDE.U32 R8, R7, 0x4, R2 ;  /* 0x0000000407087825 */ /* 0x000fe200078e0002 */
[----:B------:R-:W-:-:S03]  /*03e0*/  IADD3 R17, PT, PT, R13, R0, RZ ;  /* 0x000000000d117210 */ /* 0x000fc60007ffe0ff */
[----:B------:R-:W-:Y:S01]  /*03f0*/  IMAD.MOV.U32 R27, RZ, RZ, 0x40000000 ;  /* 0x40000000ff1b7424 */ /* 0x000fe200078e00ff */
[----:B------:R-:W-:Y:S01]  /*0400*/  STG.E desc[UR4][R8.64], R25 ;  /* 0x0000001908007986 */ /* 0x000fe2000c101904 */
[----:B----4-:R-:W-:-:S04]  /*0410*/  IMAD.WIDE.U32 R6, R7, 0x4, R4 ;  /* 0x0000000407067825 */ /* 0x010fc800078e0004 */
[----:B------:R-:W-:Y:S01]  /*0420*/  IMAD.WIDE.U32 R10, R13, 0x4, R2 ;  /* 0x000000040d0a7825 */ /* 0x000fe200078e0002 */
[----:B------:R0:W-:Y:S03]  /*0430*/  STG.E desc[UR4][R6.64], R27 ;  /* 0x0000001b06007986 */ /* 0x0001e6000c101904 */
[----:B------:R-:W-:Y:S01]  /*0440*/  IMAD.IADD R23, R17, 0x1, R0 ;  /* 0x0000000111177824 */ /* 0x000fe200078e0200 */
[----:B------:R1:W-:Y:S01]  /*0450*/  STG.E desc[UR4][R10.64], R25 ;  /* 0x000000190a007986 */ /* 0x0003e2000c101904 */
[----:B------:R-:W-:-:S04]  /*0460*/  IMAD.WIDE.U32 R12, R13, 0x4, R4 ;  /* 0x000000040d0c7825 */ /* 0x000fc800078e0004 */
[----:B------:R-:W-:Y:S01]  /*0470*/  IMAD.WIDE.U32 R14, R17, 0x4, R2 ;  /* 0x00000004110e7825 */ /* 0x000fe200078e0002 */
[----:B------:R1:W-:Y:S01]  /*0480*/  STG.E desc[UR4][R12.64], R27 ;  /* 0x0000001b0c007986 */ /* 0x0003e2000c101904 */
[----:B0-----:R-:W-:Y:S02]  /*0490*/  IADD3 R7, PT, PT, R23, R0, RZ ;  /* 0x0000000017077210 */ /* 0x001fe40007ffe0ff */
[----:B------:R-:W-:Y:S01]  /*04a0*/  IMAD.WIDE.U32 R16, R17, 0x4, R4 ;  /* 0x0000000411107825 */ /* 0x000fe200078e0004 */
[----:B------:R1:W-:Y:S01]  /*04b0*/  STG.E desc[UR4][R14.64], R25 ;  /* 0x000000190e007986 */ /* 0x0003e2000c101904 */
[----:B------:R-:W-:Y:S02]  /*04c0*/  ISETP.GE.AND P0, PT, R7, UR6, PT ;  /* 0x0000000607007c0c */ /* 0x000fe4000bf06270 */
[C---:B------:R-:W-:Y:S01]  /*04d0*/  IMAD.WIDE.U32 R18, R23.reuse, 0x4, R2 ;  /* 0x0000000417127825 */ /* 0x040fe200078e0002 */
[----:B------:R1:W-:Y:S03]  /*04e0*/  STG.E desc[UR4][R16.64], R27 ;  /* 0x0000001b10007986 */ /* 0x0003e6000c101904 */
[----:B------:R-:W-:Y:S01]  /*04f0*/  IMAD.WIDE.U32 R20, R23, 0x4, R4 ;  /* 0x0000000417147825 */ /* 0x000fe200078e0004 */
[----:B------:R1:W-:Y:S04]  /*0500*/  STG.E desc[UR4][R18.64], R25 ;  /* 0x0000001912007986 */ /* 0x0003e8000c101904 */
[----:B------:R1:W-:Y:S02]  /*0510*/  STG.E desc[UR4][R20.64], R27 ;  /* 0x0000001b14007986 */ /* 0x0003e4000c101904 */
[----:B------:R-:W-:Y:S05]  /*0520*/  @!P0 BRA `(.L_x_3) ;  /* 0xfffffffc00a08947 */ /* 0x000fea000383ffff */
[----:B------:R-:W-:Y:S05]  /*0530*/  EXIT ;  /* 0x000000000000794d */ /* 0x000fea0003800000 */
.L_x_4:
[----:B------:R-:W-:-:S00]  /*0540*/  BRA `(.L_x_4) ;  /* 0xfffffffc00fc7947 */ /* 0x000fc0000383ffff */
[----:B------:R-:W-:-:S00]  /*0550*/  NOP ;  /* 0x0000000000007918 */ /* 0x000fc00000000000 */
        /* <DEDUP_REMOVED lines=10> */
.L_x_10:


//--------------------- .text._Z3addiPfS_         --------------------------
	.section	.text._Z3addiPfS_,"ax",@progbits
	.align	128
        .global         _Z3addiPfS_
        .type           _Z3addiPfS_,@function
        .size           _Z3addiPfS_,(.L_x_11 - _Z3addiPfS_)
        .other          _Z3addiPfS_,@"STO_CUDA_ENTRY STV_DEFAULT"
_Z3addiPfS_:
.text._Z3addiPfS_:
        /* <DEDUP_REMOVED lines=18> */
[----:B0-----:R-:W-:-:S06]  /*0120*/  IADD3 R4, PT, PT, R8, 0xffffffe, RZ ;  /* 0x0ffffffe08047810 */ /* 0x001fcc0007ffe0ff */
[----:B------:R0:W4:Y:S02]  /*0130*/  F2I.FTZ.U32.TRUNC.NTZ R5, R4 ;  /* 0x0000000400057305 */ /* 0x000124000021f000 */
[----:B0-----:R-:W-:Y:S02]  /*0140*/  IMAD.MOV.U32 R4, RZ, RZ, RZ ;  /* 0x000000ffff047224 */ /* 0x001fe400078e00ff */
[----:B----4-:R-:W-:-:S04]  /*0150*/  IMAD.MOV R9, RZ, RZ, -R5 ;  /* 0x000000ffff097224 */ /* 0x010fc800078e0a05 */
[----:B------:R-:W-:-:S04]  /*0160*/  IMAD R9, R9, R0, RZ ;  /* 0x0000000009097224 */ /* 0x000fc800078e02ff */
[----:B------:R-:W-:-:S06]  /*0170*/  IMAD.HI.U32 R8, R5, R9, R4 ;  /* 0x0000000905087227 */ /* 0x000fcc00078e0004 */
[----:B------:R-:W-:-:S05]  /*0180*/  IMAD.HI.U32 R5, R8, R7, RZ ;  /* 0x0000000708057227 */ /* 0x000fca00078e00ff */
[----:B------:R-:W-:-:S05]  /*0190*/  IADD3 R2, PT, PT, -R5, RZ, RZ ;  /* 0x000000ff05027210 */ /* 0x000fca0007ffe1ff */
[----:B------:R-:W-:-:S05]  /*01a0*/  IMAD R7, R0, R2, R7 ;  /* 0x0000000200077224 */ /* 0x000fca00078e0207 */
[----:B------:R-:W-:-:S13]  /*01b0*/  ISETP.GE.U32.AND P0, PT, R7, R0, PT ;  /* 0x000000000700720c */ /* 0x000fda0003f06070 */
[----:B------:R-:W-:Y:S01]  /*01c0*/  @P0 IMAD.IADD R7, R7, 0x1, -R0 ;  /* 0x0000000107070824 */ /* 0x000fe200078e0a00 */
[----:B------:R-:W-:-:S04]  /*01d0*/  @P0 IADD3 R5, PT, PT, R5, 0x1, RZ ;  /* 0x0000000105050810 */ /* 0x000fc80007ffe0ff */
[----:B------:R-:W-:-:S13]  /*01e0*/  ISETP.GE.U32.AND P1, PT, R7, R0, PT ;  /* 0x000000000700720c */ /* 0x000fda0003f26070 */
[----:B------:R-:W-:Y:S01]  /*01f0*/  @P1 VIADD R5, R5, 0x1 ;  /* 0x0000000105051836 */ /* 0x000fe20000000000 */
[----:B------:R-:W-:-:S04]  /*0200*/  @!P2 LOP3.LUT R5, RZ, R0, RZ, 0x33, !PT ;  /* 0x00000000ff05a212 */ /* 0x000fc800078e33ff */
[----:B------:R-:W-:-:S04]  /*0210*/  IADD3 R2, PT, PT, R6, R5, RZ ;  /* 0x0000000506027210 */ /* 0x000fc80007ffe0ff */
[C---:B------:R-:W-:Y:S02]  /*0220*/  LOP3.LUT R4, R2.reuse, 0x3, RZ, 0xc0, !PT ;  /* 0x0000000302047812 */ /* 0x040fe400078ec0ff */
[----:B------:R-:W-:Y:S02]  /*0230*/  ISETP.GE.U32.AND P0, PT, R2, 0x3, PT ;  /* 0x000000030200780c */ /* 0x000fe40003f06070 */
[----:B------:R-:W-:-:S13]  /*0240*/  ISETP.NE.AND P1, PT, R4, 0x3, PT ;  /* 0x000000030400780c */ /* 0x000fda0003f25270 */
[----:B-123--:R-:W-:Y:S05]  /*0250*/  @!P1 BRA `(.L_x_6) ;  /* 0x0000000000449947 */ /* 0x00efea0003800000 */
[----:B------:R-:W-:Y:S02]  /*0260*/  VIADD R2, R2, 0x1 ;  /* 0x0000000102027836 */ /* 0x000fe40000000000 */
[----:B------:R-:W-:-:S03]  /*0270*/  IMAD.WIDE.U32 R4, R3, 0x4, RZ ;  /* 0x0000000403047825 */ /* 0x000fc600078e00ff */
[----:B------:R-:W-:-:S05]  /*0280*/  LOP3.LUT R2, R2, 0x3, RZ, 0xc0, !PT ;  /* 0x0000000302027812 */ /* 0x000fca00078ec0ff */
[C---:B------:R-:W-:Y:S01]  /*0290*/  IMAD R3, R2.reuse, R0, R3 ;  /* 0x0000000002037224 */ /* 0x040fe200078e0203 */
[----:B------:R-:W-:-:S07]  /*02a0*/  IADD3 R2, PT, PT, -R2, RZ, RZ ;  /* 0x000000ff02027210 */ /* 0x000fce0007ffe1ff */
.L_x_7:
[C---:B------:R-:W-:Y:S02]  /*02b0*/  IADD3 R8, P1, PT, R4.reuse, UR8, RZ ;  /* 0x0000000804087c10 */ /* 0x040fe4000ff3e0ff */
[----:B0-----:R-:W-:Y:S02]  /*02c0*/  IADD3 R6, P2, PT, R4, UR10, RZ ;  /* 0x0000000a04067c10 */ /* 0x001fe4000ff5e0ff */
[C---:B------:R-:W-:Y:S02]  /*02d0*/  IADD3.X R9, PT, PT, R5.reuse, UR9, RZ, P1, !PT ;  /* 0x0000000905097c10 */ /* 0x040fe40008ffe4ff */
[----:B------:R-:W-:-:S03]  /*02e0*/  IADD3.X R7, PT, PT, R5, UR11, RZ, P2, !PT ;  /* 0x0000000b05077c10 */ /* 0x000fc600097fe4ff */
[----:B------:R-:W2:Y:S04]  /*02f0*/  LDG.E R8, desc[UR4][R8.64] ;  /* 0x0000000408087981 */ /* 0x000ea8000c1e1900 */
[----:B------:R-:W2:Y:S01]  /*0300*/  LDG.E R11, desc[UR4][R6.64] ;  /* 0x00000004060b7981 */ /* 0x000ea2000c1e1900 */
[----:B------:R-:W-:Y:S02]  /*0310*/  VIADD R2, R2, 0x1 ;  /* 0x0000000102027836 */ /* 0x000fe40000000000 */
[----:B------:R-:W-:-:S03]  /*0320*/  IMAD.WIDE.U32 R4, R0, 0x4, R4 ;  /* 0x0000000400047825 */ /* 0x000fc600078e0004 */
[----:B------:R-:W-:Y:S01]  /*0330*/  ISETP.NE.AND P1, PT, R2, RZ, PT ;  /* 0x000000ff0200720c */ /* 0x000fe20003f25270 */
[----:B--2---:R-:W-:-:S05]  /*0340*/  FADD R11, R8, R11 ;  /* 0x0000000b080b7221 */ /* 0x004fca0000000000 */
[----:B------:R0:W-:Y:S07]  /*0350*/  STG.E desc[UR4][R6.64], R11 ;  /* 0x0000000b06007986 */ /* 0x0001ee000c101904 */
[----:B------:R-:W-:Y:S05]  /*0360*/  @P1 BRA `(.L_x_7) ;  /* 0xfffffffc00d01947 */ /* 0x000fea000383ffff */
.L_x_6:
[----:B------:R-:W-:Y:S05]  /*0370*/  BSYNC.RECONVERGENT B0 ;  /* 0x0000000000007941 */ /* 0x000fea0003800200 */
.L_x_5:
[----:B------:R-:W-:Y:S05]  /*0380*/  @!P0 EXIT ;  /* 0x000000000000894d */ /* 0x000fea0003800000 */
.L_x_8:
[----:B0-----:R-:W0:Y:S08]  /*0390*/  LDC.64 R6, c[0x0][0x388] ;  /* 0x0000e200ff067b82 */ /* 0x001e300000000a00 */
[----:B------:R-:W1:Y:S01]  /*03a0*/  LDC.64 R4, c[0x0][0x390] ;  /* 0x0000e400ff047b82 */ /* 0x000e620000000a00 */
[----:B0-----:R-:W-:-:S06]  /*03b0*/  IMAD.WIDE.U32 R8, R3, 0x4, R6 ;  /* 0x0000000403087825 */ /* 0x001fcc00078e0006 */
[----:B------:R-:W2:Y:S01]  /*03c0*/  LDG.E R8, desc[UR4][R8.64] ;  /* 0x0000000408087981 */ /* 0x000ea2000c1e1900 */
[----:B-1----:R-:W-:-:S05]  /*03d0*/  IMAD.WIDE.U32 R10, R3, 0x4, R4 ;  /* 0x00000004030a7825 */ /* 0x002fca00078e0004 */
[----:B------:R-:W2:Y:S01]  /*03e0*/  LDG.E R13, desc[UR4][R10.64] ;  /* 0x000000040a0d7981 */ /* 0x000ea2000c1e1900 */
[----:B------:R-:W-:-:S05]  /*03f0*/  IADD3 R15, PT, PT, R0, R3, RZ ;  /* 0x00000003000f7210 */ /* 0x000fca0007ffe0ff */
[----:B------:R-:W-:-:S04]  /*0400*/  IMAD.WIDE.U32 R2, R15, 0x4, R6 ;  /* 0x000000040f027825 */ /* 0x000fc800078e0006 */
[----:B--2---:R-:W-:Y:S01]  /*0410*/  FADD R17, R8, R13 ;  /* 0x0000000d08117221 */ /* 0x004fe20000000000 */
[----:B------:R-:W-:-:S04]  /*0420*/  IMAD.WIDE.U32 R12, R15, 0x4, R4 ;  /* 0x000000040f0c7825 */ /* 0x000fc800078e0004 */
[----:B------:R0:W-:Y:S04]  /*0430*/  STG.E desc[UR4][R10.64], R17 ;  /* 0x000000110a007986 */ /* 0x0001e8000c101904 */
[----:B------:R-:W2:Y:S04]  /*0440*/  LDG.E R2, desc[UR4][R2.64] ;  /* 0x0000000402027981 */ /* 0x000ea8000c1e1900 */
[----:B------:R-:W2:Y:S01]  /*0450*/  LDG.E R19, desc[UR4][R12.64] ;  /* 0x000000040c137981 */ /* 0x000ea2000c1e1900 */
[----:B------:R-:W-:-:S04]  /*0460*/  IMAD.IADD R21, R15, 0x1, R0 ;  /* 0x000000010f157824 */ /* 0x000fc800078e0200 */
[----:B------:R-:W-:-:S04]  /*0470*/  IMAD.WIDE.U32 R8, R21, 0x4, R6 ;  /* 0x0000000415087825 */ /* 0x000fc800078e0006 */
[----:B------:R-:W-:-:S04]  /*0480*/  IMAD.WIDE.U32 R14, R21, 0x4, R4 ;  /* 0x00000004150e7825 */ /* 0x000fc800078e0004 */
[----:B--2---:R-:W-:-:S05]  /*0490*/  FADD R19, R2, R19 ;  /* 0x0000001302137221 */ /* 0x004fca0000000000 */
[----:B------:R1:W-:Y:S04]  /*04a0*/  STG.E desc[UR4][R12.64], R19 ;  /* 0x000000130c007986 */ /* 0x0003e8000c101904 */
[----:B------:R-:W2:Y:S04]  /*04b0*/  LDG.E R8, desc[UR4][R8.64] ;  /* 0x0000000408087981 */ /* 0x000ea8000c1e1900 */
[----:B------:R-:W2:Y:S01]  /*04c0*/  LDG.E R23, desc[UR4][R14.64] ;  /* 0x000000040e177981 */ /* 0x000ea2000c1e1900 */
[----:B------:R-:W-:-:S05]  /*04d0*/  IADD3 R21, PT, PT, R21, R0, RZ ;  /* 0x0000000015157210 */ /* 0x000fca0007ffe0ff */
[----:B------:R-:W-:-:S04]  /*04e0*/  IMAD.WIDE.U32 R6, R21, 0x4, R6 ;  /* 0x0000000415067825 */ /* 0x000fc800078e0006 */
[----:B------:R-:W-:-:S04]  /*04f0*/  IMAD.WIDE.U32 R4, R21, 0x4, R4 ;  /* 0x0000000415047825 */ /* 0x000fc800078e0004 */
[----:B--2---:R-:W-:-:S05]  /*0500*/  FADD R23, R8, R23 ;  /* 0x0000001708177221 */ /* 0x004fca0000000000 */
[----:B------:R1:W-:Y:S04]  /*0510*/  STG.E desc[UR4][R14.64], R23 ;  /* 0x000000170e007986 */ /* 0x0003e8000c101904 */
[----:B------:R-:W0:Y:S04]  /*0520*/  LDG.E R6, desc[UR4][R6.64] ;  /* 0x0000000406067981 */ /* 0x000e28000c1e1900 */
[----:B------:R-:W0:Y:S02]  /*0530*/  LDG.E R3, desc[UR4][R4.64] ;  /* 0x0000000404037981 */ /* 0x000e24000c1e1900 */
[----:B0-----:R-:W-:Y:S01]  /*0540*/  FADD R11, R6, R3 ;  /* 0x00000003060b7221 */ /* 0x001fe20000000000 */
[----:B------:R-:W-:-:S04]  /*0550*/  IADD3 R3, PT, PT, R21, R0, RZ ;  /* 0x0000000015037210 */ /* 0x000fc80007ffe0ff */
[----:B------:R1:W-:Y:S01]  /*0560*/  STG.E desc[UR4][R4.64], R11 ;  /* 0x0000000b04007986 */ /* 0x0003e2000c101904 */
[----:B------:R-:W-:-:S13]  /*0570*/  ISETP.GE.AND P0, PT, R3, UR6, PT ;  /* 0x0000000603007c0c */ /* 0x000fda000bf06270 */
[----:B-1----:R-:W-:Y:S05]  /*0580*/  @!P0 BRA `(.L_x_8) ;  /* 0xfffffffc00808947 */ /* 0x002fea000383ffff */
[----:B------:R-:W-:Y:S05]  /*0590*/  EXIT ;  /* 0x000000000000794d */ /* 0x000fea0003800000 */
.L_x_9:
        /* <DEDUP_REMOVED lines=14> */
.L_x_11:


//--------------------- .nv.shared.reserved.0     --------------------------
	.section	.nv.shared.reserved.0,"aw",@nobits
	.weak		__nv_reservedSMEM_offset_0_alias
	.size		__nv_reservedSMEM_offset_0_alias, 0, 64
	.other		__nv_reservedSMEM_offset_0_alias,@"STO_CUDA_RESERVED_SHARED STV_DEFAULT"
__nv_reservedSMEM_offset_0_alias:
	.zero		0
	.zero		64


//--------------------- .nv.constant0._Z4initiPfS_ --------------------------
	.section	.nv.constant0._Z4initiPfS_,"a",@progbits
	.sectionflags	@""
	.align	4
.nv.constant0._Z4initiPfS_:
	.zero		920


//--------------------- .nv.constant0._Z3addiPfS_ --------------------------
	.section	.nv.constant0._Z3addiPfS_,"a",@progbits
	.sectionflags	@""
	.align	4
.nv.constant0._Z3addiPfS_:
	.zero		920


//--------------------- SYMBOLS --------------------------

	.type		.nv.reservedSmem.offset0,@object
	.size		.nv.reservedSmem.offset0,0x4
